//
// Generated by NVIDIA NVVM Compiler
//
// Compiler Build ID: CL-36424714
// Cuda compilation tools, release 13.0, V13.0.88
// Based on NVVM 20.0.0
//

.version 9.0
.target sm_100
.address_size 64

	// .globl	_Z15transposeMatrixPfS_ii
// _ZZ28transposeMatrixWarpOptimizedPfS_iiE4tile has been demoted
// _ZZ32transposeMatrixMinimalDivergencePfS_iiE4tile has been demoted
// _ZZ29transposeMatrixZeroDivergencePfS_iiE4tile has been demoted
// _ZZ29transposeMatrixUltraOptimizedPfS_iiE4tile has been demoted

.visible .entry _Z15transposeMatrixPfS_ii(
	.param .u64 .ptr .align 1 _Z15transposeMatrixPfS_ii_param_0,
	.param .u64 .ptr .align 1 _Z15transposeMatrixPfS_ii_param_1,
	.param .u32 _Z15transposeMatrixPfS_ii_param_2,
	.param .u32 _Z15transposeMatrixPfS_ii_param_3
)
{
	.reg .pred 	%p<4>;
	.reg .b32 	%r<15>;
	.reg .b32 	%f<2>;
	.reg .b64 	%rd<9>;

	ld.param.u64 	%rd1, [_Z15transposeMatrixPfS_ii_param_0];
	ld.param.u64 	%rd2, [_Z15transposeMatrixPfS_ii_param_1];
	ld.param.u32 	%r3, [_Z15transposeMatrixPfS_ii_param_2];
	ld.param.u32 	%r5, [_Z15transposeMatrixPfS_ii_param_3];
	mov.u32 	%r6, %ctaid.x;
	mov.u32 	%r7, %ntid.x;
	mov.u32 	%r8, %tid.x;
	mad.lo.s32 	%r1, %r6, %r7, %r8;
	mov.u32 	%r9, %ctaid.y;
	mov.u32 	%r10, %ntid.y;
	mov.u32 	%r11, %tid.y;
	mad.lo.s32 	%r12, %r9, %r10, %r11;
	setp.ge.s32 	%p1, %r1, %r3;
	setp.ge.s32 	%p2, %r12, %r5;
	or.pred  	%p3, %p1, %p2;
	@%p3 bra 	$L__BB0_2;
	cvta.to.global.u64 	%rd3, %rd1;
	cvta.to.global.u64 	%rd4, %rd2;
	mad.lo.s32 	%r13, %r3, %r12, %r1;
	mad.lo.s32 	%r14, %r5, %r1, %r12;
	mul.wide.s32 	%rd5, %r13, 4;
	add.s64 	%rd6, %rd3, %rd5;
	ld.global.f32 	%f1, [%rd6];
	mul.wide.s32 	%rd7, %r14, 4;
	add.s64 	%rd8, %rd4, %rd7;
	st.global.f32 	[%rd8], %f1;
$L__BB0_2:
	ret;

}
	// .globl	_Z28transposeMatrixWarpOptimizedPfS_ii
.visible .entry _Z28transposeMatrixWarpOptimizedPfS_ii(
	.param .u64 .ptr .align 1 _Z28transposeMatrixWarpOptimizedPfS_ii_param_0,
	.param .u64 .ptr .align 1 _Z28transposeMatrixWarpOptimizedPfS_ii_param_1,
	.param .u32 _Z28transposeMatrixWarpOptimizedPfS_ii_param_2,
	.param .u32 _Z28transposeMatrixWarpOptimizedPfS_ii_param_3
)
{
	.reg .pred 	%p<6>;
	.reg .b32 	%r<24>;
	.reg .b32 	%f<6>;
	.reg .b64 	%rd<9>;
	// demoted variable
	.shared .align 4 .b8 _ZZ28transposeMatrixWarpOptimizedPfS_iiE4tile[4224];
	ld.param.u64 	%rd1, [_Z28transposeMatrixWarpOptimizedPfS_ii_param_0];
	ld.param.u64 	%rd2, [_Z28transposeMatrixWarpOptimizedPfS_ii_param_1];
	ld.param.u32 	%r8, [_Z28transposeMatrixWarpOptimizedPfS_ii_param_2];
	ld.param.u32 	%r9, [_Z28transposeMatrixWarpOptimizedPfS_ii_param_3];
	mov.u32 	%r10, %ctaid.x;
	mov.u32 	%r11, %ntid.x;
	mov.u32 	%r1, %tid.x;
	mad.lo.s32 	%r2, %r10, %r11, %r1;
	mov.u32 	%r12, %ctaid.y;
	mov.u32 	%r13, %ntid.y;
	mov.u32 	%r3, %tid.y;
	mad.lo.s32 	%r14, %r12, %r13, %r3;
	setp.lt.s32 	%p2, %r2, %r8;
	setp.lt.s32 	%p3, %r14, %r9;
	and.pred  	%p1, %p2, %p3;
	mul.lo.s32 	%r5, %r8, %r14;
	mov.f32 	%f5, 0f00000000;
	not.pred 	%p4, %p1;
	@%p4 bra 	$L__BB1_2;
	cvta.to.global.u64 	%rd3, %rd1;
	add.s32 	%r15, %r5, %r2;
	mul.wide.s32 	%rd4, %r15, 4;
	add.s64 	%rd5, %rd3, %rd4;
	ld.global.f32 	%f5, [%rd5];
$L__BB1_2:
	mov.u32 	%r16, _ZZ28transposeMatrixWarpOptimizedPfS_iiE4tile;
	mad.lo.s32 	%r17, %r3, 132, %r16;
	shl.b32 	%r18, %r1, 2;
	add.s32 	%r19, %r17, %r18;
	st.shared.f32 	[%r19], %f5;
	bar.sync 	0;
	mad.lo.s32 	%r6, %r9, %r2, %r14;
	@%p4 bra 	$L__BB1_4;
	mad.lo.s32 	%r21, %r1, 132, %r16;
	shl.b32 	%r22, %r3, 2;
	add.s32 	%r23, %r21, %r22;
	ld.shared.f32 	%f4, [%r23];
	cvta.to.global.u64 	%rd6, %rd2;
	mul.wide.s32 	%rd7, %r6, 4;
	add.s64 	%rd8, %rd6, %rd7;
	st.global.f32 	[%rd8], %f4;
$L__BB1_4:
	ret;

}
	// .globl	_Z32transposeMatrixMinimalDivergencePfS_ii
.visible .entry _Z32transposeMatrixMinimalDivergencePfS_ii(
	.param .u64 .ptr .align 1 _Z32transposeMatrixMinimalDivergencePfS_ii_param_0,
	.param .u64 .ptr .align 1 _Z32transposeMatrixMinimalDivergencePfS_ii_param_1,
	.param .u32 _Z32transposeMatrixMinimalDivergencePfS_ii_param_2,
	.param .u32 _Z32transposeMatrixMinimalDivergencePfS_ii_param_3
)
{
	.reg .pred 	%p<5>;
	.reg .b32 	%r<21>;
	.reg .b32 	%f<4>;
	.reg .b64 	%rd<8>;
	// demoted variable
	.shared .align 4 .b8 _ZZ32transposeMatrixMinimalDivergencePfS_iiE4tile[4224];
	ld.param.u64 	%rd3, [_Z32transposeMatrixMinimalDivergencePfS_ii_param_0];
	ld.param.u64 	%rd1, [_Z32transposeMatrixMinimalDivergencePfS_ii_param_1];
	ld.param.u32 	%r4, [_Z32transposeMatrixMinimalDivergencePfS_ii_param_2];
	ld.param.u32 	%r5, [_Z32transposeMatrixMinimalDivergencePfS_ii_param_3];
	mov.u32 	%r6, %ctaid.x;
	mov.u32 	%r7, %ntid.x;
	mov.u32 	%r1, %tid.x;
	mad.lo.s32 	%r8, %r6, %r7, %r1;
	mov.u32 	%r9, %ctaid.y;
	mov.u32 	%r10, %ntid.y;
	mov.u32 	%r2, %tid.y;
	mad.lo.s32 	%r11, %r9, %r10, %r2;
	setp.lt.s32 	%p1, %r8, %r4;
	setp.lt.s32 	%p2, %r11, %r5;
	and.pred  	%p3, %p1, %p2;
	mad.lo.s32 	%r12, %r4, %r11, %r8;
	mul.wide.s32 	%rd4, %r12, 4;
	add.s64 	%rd2, %rd3, %rd4;
	// begin inline asm
	ld.global.nc.f32 %f1, [%rd2];
	// end inline asm
	selp.f32 	%f2, %f1, 0f00000000, %p3;
	mov.u32 	%r13, _ZZ32transposeMatrixMinimalDivergencePfS_iiE4tile;
	mad.lo.s32 	%r14, %r2, 132, %r13;
	shl.b32 	%r15, %r1, 2;
	add.s32 	%r16, %r14, %r15;
	st.shared.f32 	[%r16], %f2;
	bar.sync 	0;
	mad.lo.s32 	%r3, %r5, %r8, %r11;
	not.pred 	%p4, %p3;
	@%p4 bra 	$L__BB2_2;
	cvta.to.global.u64 	%rd5, %rd1;
	mad.lo.s32 	%r18, %r1, 132, %r13;
	shl.b32 	%r19, %r2, 2;
	add.s32 	%r20, %r18, %r19;
	ld.shared.f32 	%f3, [%r20];
	mul.wide.s32 	%rd6, %r3, 4;
	add.s64 	%rd7, %rd5, %rd6;
	st.global.f32 	[%rd7], %f3;
$L__BB2_2:
	ret;

}
	// .globl	_Z29transposeMatrixZeroDivergencePfS_ii
.visible .entry _Z29transposeMatrixZeroDivergencePfS_ii(
	.param .u64 .ptr .align 1 _Z29transposeMatrixZeroDivergencePfS_ii_param_0,
	.param .u64 .ptr .align 1 _Z29transposeMatrixZeroDivergencePfS_ii_param_1,
	.param .u32 _Z29transposeMatrixZeroDivergencePfS_ii_param_2,
	.param .u32 _Z29transposeMatrixZeroDivergencePfS_ii_param_3
)
{
	.reg .pred 	%p<4>;
	.reg .b32 	%r<21>;
	.reg .b32 	%f<6>;
	.reg .b64 	%rd<8>;
	// demoted variable
	.shared .align 4 .b8 _ZZ29transposeMatrixZeroDivergencePfS_iiE4tile[4224];
	ld.param.u64 	%rd2, [_Z29transposeMatrixZeroDivergencePfS_ii_param_0];
	ld.param.u64 	%rd3, [_Z29transposeMatrixZeroDivergencePfS_ii_param_1];
	ld.param.u32 	%r1, [_Z29transposeMatrixZeroDivergencePfS_ii_param_2];
	ld.param.u32 	%r2, [_Z29transposeMatrixZeroDivergencePfS_ii_param_3];
	cvta.to.global.u64 	%rd4, %rd3;
	mov.u32 	%r3, %ctaid.x;
	mov.u32 	%r4, %ntid.x;
	mov.u32 	%r5, %tid.x;
	mad.lo.s32 	%r6, %r3, %r4, %r5;
	mov.u32 	%r7, %ctaid.y;
	mov.u32 	%r8, %ntid.y;
	mov.u32 	%r9, %tid.y;
	mad.lo.s32 	%r10, %r7, %r8, %r9;
	mad.lo.s32 	%r11, %r1, %r10, %r6;
	mul.wide.s32 	%rd5, %r11, 4;
	add.s64 	%rd1, %rd2, %rd5;
	// begin inline asm
	ld.global.nc.f32 %f1, [%rd1];
	// end inline asm
	setp.lt.s32 	%p1, %r6, %r1;
	setp.lt.s32 	%p2, %r10, %r2;
	and.pred  	%p3, %p1, %p2;
	selp.u32 	%r12, 1, 0, %p3;
	cvt.rn.f32.u32 	%f2, %r12;
	mul.f32 	%f3, %f1, %f2;
	mov.u32 	%r13, _ZZ29transposeMatrixZeroDivergencePfS_iiE4tile;
	mad.lo.s32 	%r14, %r9, 132, %r13;
	shl.b32 	%r15, %r5, 2;
	add.s32 	%r16, %r14, %r15;
	st.shared.f32 	[%r16], %f3;
	bar.sync 	0;
	mad.lo.s32 	%r17, %r2, %r6, %r10;
	mad.lo.s32 	%r18, %r5, 132, %r13;
	shl.b32 	%r19, %r9, 2;
	add.s32 	%r20, %r18, %r19;
	ld.shared.f32 	%f4, [%r20];
	mul.f32 	%f5, %f4, %f2;
	mul.wide.s32 	%rd6, %r17, 4;
	add.s64 	%rd7, %rd4, %rd6;
	st.global.f32 	[%rd7], %f5;
	ret;

}
	// .globl	_Z29transposeMatrixUltraOptimizedPfS_ii
.visible .entry _Z29transposeMatrixUltraOptimizedPfS_ii(
	.param .u64 .ptr .align 1 _Z29transposeMatrixUltraOptimizedPfS_ii_param_0,
	.param .u64 .ptr .align 1 _Z29transposeMatrixUltraOptimizedPfS_ii_param_1,
	.param .u32 _Z29transposeMatrixUltraOptimizedPfS_ii_param_2,
	.param .u32 _Z29transposeMatrixUltraOptimizedPfS_ii_param_3
)
{
	.reg .pred 	%p<4>;
	.reg .b32 	%r<21>;
	.reg .b32 	%f<6>;
	.reg .b64 	%rd<8>;
	// demoted variable
	.shared .align 4 .b8 _ZZ29transposeMatrixUltraOptimizedPfS_iiE4tile[4224];
	ld.param.u64 	%rd2, [_Z29transposeMatrixUltraOptimizedPfS_ii_param_0];
	ld.param.u64 	%rd3, [_Z29transposeMatrixUltraOptimizedPfS_ii_param_1];
	ld.param.u32 	%r1, [_Z29transposeMatrixUltraOptimizedPfS_ii_param_2];
	ld.param.u32 	%r2, [_Z29transposeMatrixUltraOptimizedPfS_ii_param_3];
	cvta.to.global.u64 	%rd4, %rd3;
	mov.u32 	%r3, %ctaid.x;
	mov.u32 	%r4, %ntid.x;
	mov.u32 	%r5, %tid.x;
	mad.lo.s32 	%r6, %r3, %r4, %r5;
	mov.u32 	%r7, %ctaid.y;
	mov.u32 	%r8, %ntid.y;
	mov.u32 	%r9, %tid.y;
	mad.lo.s32 	%r10, %r7, %r8, %r9;
	mad.lo.s32 	%r11, %r1, %r10, %r6;
	mul.wide.s32 	%rd5, %r11, 4;
	add.s64 	%rd1, %rd2, %rd5;
	// begin inline asm
	ld.global.nc.f32 %f1, [%rd1];
	// end inline asm
	setp.lt.s32 	%p1, %r6, %r1;
	setp.lt.s32 	%p2, %r10, %r2;
	and.pred  	%p3, %p1, %p2;
	selp.u32 	%r12, 1, 0, %p3;
	cvt.rn.f32.u32 	%f2, %r12;
	mul.f32 	%f3, %f1, %f2;
	mov.u32 	%r13, _ZZ29transposeMatrixUltraOptimizedPfS_iiE4tile;
	mad.lo.s32 	%r14, %r9, 132, %r13;
	shl.b32 	%r15, %r5, 2;
	add.s32 	%r16, %r14, %r15;
	st.shared.f32 	[%r16], %f3;
	bar.sync 	0;
	mad.lo.s32 	%r17, %r2, %r6, %r10;
	mad.lo.s32 	%r18, %r5, 132, %r13;
	shl.b32 	%r19, %r9, 2;
	add.s32 	%r20, %r18, %r19;
	ld.shared.f32 	%f4, [%r20];
	mul.f32 	%f5, %f4, %f2;
	mul.wide.s32 	%rd6, %r17, 4;
	add.s64 	%rd7, %rd4, %rd6;
	st.global.f32 	[%rd7], %f5;
	ret;

}


// ===== COMPILED SASS (sm_100) =====

	.target	sm_100

	.elftype	@"ET_EXEC"


//--------------------- .note.nv.tkinfo           --------------------------
	.section	.note.nv.tkinfo,"",@"SHT_NOTE"
	.sectionflags	@"SHF_NOTE_NV_TKINFO"
	.tkinfo
        /*0018*/ 	.word	0x00000002
        /*0030*/ 	.string	""
        /*0030*/ 	.string	"ptxas"
        /*0030*/ 	.string	"Cuda compilation tools, release 13.0, V13.0.88"
        /*0030*/ 	.string	"Build cuda_13.0.r13.0/compiler.36424714_0"
        /*0030*/ 	.string	"-arch sm_100 -m 64 "



//--------------------- .note.nv.cuinfo           --------------------------
	.section	.note.nv.cuinfo,"",@"SHT_NOTE"
	.sectionflags	@"SHF_NOTE_NV_CUINFO"
        /*0018*/ 	.short	0x0002
        /*001a*/ 	.short	0x0064
        /*001c*/ 	.short	0x0082
	.zero		2


//--------------------- .nv.info                  --------------------------
	.section	.nv.info,"",@"SHT_CUDA_INFO"
	.align	4


	//----- nvinfo : EIATTR_REGCOUNT
	.align		4
        /*0000*/ 	.byte	0x04, 0x2f
        /*0002*/ 	.short	(.L_1 - .L_0)
	.align		4
.L_0:
        /*0004*/ 	.word	index@(_Z15transposeMatrixPfS_ii)
        /*0008*/ 	.word	0x0000000a


	//----- nvinfo : EIATTR_FRAME_SIZE
	.align		4
.L_1:
        /*000c*/ 	.byte	0x04, 0x11
        /*000e*/ 	.short	(.L_3 - .L_2)
	.align		4
.L_2:
        /*0010*/ 	.word	index@(_Z15transposeMatrixPfS_ii)
        /*0014*/ 	.word	0x00000000


	//----- nvinfo : EIATTR_REGCOUNT
	.align		4
.L_3:
        /*0018*/ 	.byte	0x04, 0x2f
        /*001a*/ 	.short	(.L_5 - .L_4)
	.align		4
.L_4:
        /*001c*/ 	.word	index@(_Z28transposeMatrixWarpOptimizedPfS_ii)
        /*0020*/ 	.word	0x0000000e


	//----- nvinfo : EIATTR_FRAME_SIZE
	.align		4
.L_5:
        /*0024*/ 	.byte	0x04, 0x11
        /*0026*/ 	.short	(.L_7 - .L_6)
	.align		4
.L_6:
        /*0028*/ 	.word	index@(_Z28transposeMatrixWarpOptimizedPfS_ii)
        /*002c*/ 	.word	0x00000000


	//----- nvinfo : EIATTR_REGCOUNT
	.align		4
.L_7:
        /*0030*/ 	.byte	0x04, 0x2f
        /*0032*/ 	.short	(.L_9 - .L_8)
	.align		4
.L_8:
        /*0034*/ 	.word	index@(_Z32transposeMatrixMinimalDivergencePfS_ii)
        /*0038*/ 	.word	0x0000000e


	//----- nvinfo : EIATTR_FRAME_SIZE
	.align		4
.L_9:
        /*003c*/ 	.byte	0x04, 0x11
        /*003e*/ 	.short	(.L_11 - .L_10)
	.align		4
.L_10:
        /*0040*/ 	.word	index@(_Z32transposeMatrixMinimalDivergencePfS_ii)
        /*0044*/ 	.word	0x00000000


	//----- nvinfo : EIATTR_REGCOUNT
	.align		4
.L_11:
        /*0048*/ 	.byte	0x04, 0x2f
        /*004a*/ 	.short	(.L_13 - .L_12)
	.align		4
.L_12:
        /*004c*/ 	.word	index@(_Z29transposeMatrixZeroDivergencePfS_ii)
        /*0050*/ 	.word	0x0000000e


	//----- nvinfo : EIATTR_FRAME_SIZE
	.align		4
.L_13:
        /*0054*/ 	.byte	0x04, 0x11
        /*0056*/ 	.short	(.L_15 - .L_14)
	.align		4
.L_14:
        /*0058*/ 	.word	index@(_Z29transposeMatrixZeroDivergencePfS_ii)
        /*005c*/ 	.word	0x00000000


	//----- nvinfo : EIATTR_REGCOUNT
	.align		4
.L_15:
        /*0060*/ 	.byte	0x04, 0x2f
        /*0062*/ 	.short	(.L_17 - .L_16)
	.align		4
.L_16:
        /*0064*/ 	.word	index@(_Z29transposeMatrixUltraOptimizedPfS_ii)
        /*0068*/ 	.word	0x0000000e


	//----- nvinfo : EIATTR_FRAME_SIZE
	.align		4
.L_17:
        /*006c*/ 	.byte	0x04, 0x11
        /*006e*/ 	.short	(.L_19 - .L_18)
	.align		4
.L_18:
        /*0070*/ 	.word	index@(_Z29transposeMatrixUltraOptimizedPfS_ii)
        /*0074*/ 	.word	0x00000000


	//----- nvinfo : EIATTR_MIN_STACK_SIZE
	.align		4
.L_19:
        /*0078*/ 	.byte	0x04, 0x12
        /*007a*/ 	.short	(.L_21 - .L_20)
	.align		4
.L_20:
        /*007c*/ 	.word	index@(_Z29transposeMatrixUltraOptimizedPfS_ii)
        /*0080*/ 	.word	0x00000000


	//----- nvinfo : EIATTR_MIN_STACK_SIZE
	.align		4
.L_21:
        /*0084*/ 	.byte	0x04, 0x12
        /*0086*/ 	.short	(.L_23 - .L_22)
	.align		4
.L_22:
        /*0088*/ 	.word	index@(_Z29transposeMatrixZeroDivergencePfS_ii)
        /*008c*/ 	.word	0x00000000


	//----- nvinfo : EIATTR_MIN_STACK_SIZE
	.align		4
.L_23:
        /*0090*/ 	.byte	0x04, 0x12
        /*0092*/ 	.short	(.L_25 - .L_24)
	.align		4
.L_24:
        /*0094*/ 	.word	index@(_Z32transposeMatrixMinimalDivergencePfS_ii)
        /*0098*/ 	.word	0x00000000


	//----- nvinfo : EIATTR_MIN_STACK_SIZE
	.align		4
.L_25:
        /*009c*/ 	.byte	0x04, 0x12
        /*009e*/ 	.short	(.L_27 - .L_26)
	.align		4
.L_26:
        /*00a0*/ 	.word	index@(_Z28transposeMatrixWarpOptimizedPfS_ii)
        /*00a4*/ 	.word	0x00000000


	//----- nvinfo : EIATTR_MIN_STACK_SIZE
	.align		4
.L_27:
        /*00a8*/ 	.byte	0x04, 0x12
        /*00aa*/ 	.short	(.L_29 - .L_28)
	.align		4
.L_28:
        /*00ac*/ 	.word	index@(_Z15transposeMatrixPfS_ii)
        /*00b0*/ 	.word	0x00000000
.L_29:


//--------------------- .nv.compat                --------------------------
	.section	.nv.compat,"",@"SHT_CUDA_COMPAT_INFO"
	.align	4
        /*0000*/ 	.byte	0x02, 0x09, 0x00, 0x00, 0x02, 0x02, 0x01, 0x00, 0x02, 0x05, 0x05, 0x00, 0x03, 0x07, 0x01, 0x01
        /*0010*/ 	.byte	0x02, 0x03, 0x00, 0x00, 0x02, 0x06, 0x01, 0x00, 0x04, 0x0b, 0x08, 0x00, 0x09, 0x00, 0x00, 0x00
        /*0020*/ 	.byte	0x00, 0x00, 0x00, 0x00


//--------------------- .nv.info._Z29transposeMatrixUltraOptimizedPfS_ii --------------------------
	.section	.nv.info._Z29transposeMatrixUltraOptimizedPfS_ii,"",@"SHT_CUDA_INFO"
	.sectionflags	@""
	.align	4


	//----- nvinfo : EIATTR_CUDA_API_VERSION
	.align		4
        /*0000*/ 	.byte	0x04, 0x37
        /*0002*/ 	.short	(.L_31 - .L_30)
.L_30:
        /*0004*/ 	.word	0x00000082


	//----- nvinfo : EIATTR_KPARAM_INFO
	.align		4
.L_31:
        /*0008*/ 	.byte	0x04, 0x17
        /*000a*/ 	.short	(.L_33 - .L_32)
.L_32:
        /*000c*/ 	.word	0x00000000
        /*0010*/ 	.short	0x0003
        /*0012*/ 	.short	0x0014
        /*0014*/ 	.byte	0x00, 0xf0, 0x11, 0x00


	//----- nvinfo : EIATTR_KPARAM_INFO
	.align		4
.L_33:
        /*0018*/ 	.byte	0x04, 0x17
        /*001a*/ 	.short	(.L_35 - .L_34)
.L_34:
        /*001c*/ 	.word	0x00000000
        /*0020*/ 	.short	0x0002
        /*0022*/ 	.short	0x0010
        /*0024*/ 	.byte	0x00, 0xf0, 0x11, 0x00


	//----- nvinfo : EIATTR_KPARAM_INFO
	.align		4
.L_35:
        /*0028*/ 	.byte	0x04, 0x17
        /*002a*/ 	.short	(.L_37 - .L_36)
.L_36:
        /*002c*/ 	.word	0x00000000
        /*0030*/ 	.short	0x0001
        /*0032*/ 	.short	0x0008
        /*0034*/ 	.byte	0x00, 0xf5, 0x21, 0x00


	//----- nvinfo : EIATTR_KPARAM_INFO
	.align		4
.L_37:
        /*0038*/ 	.byte	0x04, 0x17
        /*003a*/ 	.short	(.L_39 - .L_38)
.L_38:
        /*003c*/ 	.word	0x00000000
        /*0040*/ 	.short	0x0000
        /*0042*/ 	.short	0x0000
        /*0044*/ 	.byte	0x00, 0xf5, 0x21, 0x00


	//----- nvinfo : EIATTR_SPARSE_MMA_MASK
	.align		4
.L_39:
        /*0048*/ 	.byte	0x03, 0x50
        /*004a*/ 	.short	0x0000


	//----- nvinfo : EIATTR_MAXREG_COUNT
	.align		4
        /*004c*/ 	.byte	0x03, 0x1b
        /*004e*/ 	.short	0x00ff


	//----- nvinfo : EIATTR_NUM_BARRIERS
	.align		4
        /*0050*/ 	.byte	0x02, 0x4c
        /*0052*/ 	.byte	0x01
	.zero		1


	//----- nvinfo : EIATTR_MERCURY_ISA_VERSION
	.align		4
        /*0054*/ 	.byte	0x03, 0x5f
        /*0056*/ 	.short	0x0101


	//----- nvinfo : EIATTR_VRC_CTA_INIT_COUNT
	.align		4
        /*0058*/ 	.byte	0x02, 0x4a
	.zero		1
	.zero		1


	//----- nvinfo : EIATTR_EXIT_INSTR_OFFSETS
	.align		4
        /*005c*/ 	.byte	0x04, 0x1c
        /*005e*/ 	.short	(.L_41 - .L_40)


	//   ....[0]....
.L_40:
        /*0060*/ 	.word	0x00000230


	//----- nvinfo : EIATTR_CBANK_PARAM_SIZE
	.align		4
.L_41:
        /*0064*/ 	.byte	0x03, 0x19
        /*0066*/ 	.short	0x0018


	//----- nvinfo : EIATTR_PARAM_CBANK
	.align		4
        /*0068*/ 	.byte	0x04, 0x0a
        /*006a*/ 	.short	(.L_43 - .L_42)
	.align		4
.L_42:
        /*006c*/ 	.word	index@(.nv.constant0._Z29transposeMatrixUltraOptimizedPfS_ii)
        /*0070*/ 	.short	0x0380
        /*0072*/ 	.short	0x0018


	//----- nvinfo : EIATTR_SW_WAR
	.align		4
.L_43:
        /*0074*/ 	.byte	0x04, 0x36
        /*0076*/ 	.short	(.L_45 - .L_44)
.L_44:
        /*0078*/ 	.word	0x00000008
.L_45:


//--------------------- .nv.info._Z29transposeMatrixZeroDivergencePfS_ii --------------------------
	.section	.nv.info._Z29transposeMatrixZeroDivergencePfS_ii,"",@"SHT_CUDA_INFO"
	.sectionflags	@""
	.align	4


	//----- nvinfo : EIATTR_CUDA_API_VERSION
	.align		4
        /*0000*/ 	.byte	0x04, 0x37
        /*0002*/ 	.short	(.L_47 - .L_46)
.L_46:
        /*0004*/ 	.word	0x00000082


	//----- nvinfo : EIATTR_KPARAM_INFO
	.align		4
.L_47:
        /*0008*/ 	.byte	0x04, 0x17
        /*000a*/ 	.short	(.L_49 - .L_48)
.L_48:
        /*000c*/ 	.word	0x00000000
        /*0010*/ 	.short	0x0003
        /*0012*/ 	.short	0x0014
        /*0014*/ 	.byte	0x00, 0xf0, 0x11, 0x00


	//----- nvinfo : EIATTR_KPARAM_INFO
	.align		4
.L_49:
        /*0018*/ 	.byte	0x04, 0x17
        /*001a*/ 	.short	(.L_51 - .L_50)
.L_50:
        /*001c*/ 	.word	0x00000000
        /*0020*/ 	.short	0x0002
        /*0022*/ 	.short	0x0010
        /*0024*/ 	.byte	0x00, 0xf0, 0x11, 0x00


	//----- nvinfo : EIATTR_KPARAM_INFO
	.align		4
.L_51:
        /*0028*/ 	.byte	0x04, 0x17
        /*002a*/ 	.short	(.L_53 - .L_52)
.L_52:
        /*002c*/ 	.word	0x00000000
        /*0030*/ 	.short	0x0001
        /*0032*/ 	.short	0x0008
        /*0034*/ 	.byte	0x00, 0xf5, 0x21, 0x00


	//----- nvinfo : EIATTR_KPARAM_INFO
	.align		4
.L_53:
        /*0038*/ 	.byte	0x04, 0x17
        /*003a*/ 	.short	(.L_55 - .L_54)
.L_54:
        /*003c*/ 	.word	0x00000000
        /*0040*/ 	.short	0x0000
        /*0042*/ 	.short	0x0000
        /*0044*/ 	.byte	0x00, 0xf5, 0x21, 0x00


	//----- nvinfo : EIATTR_SPARSE_MMA_MASK
	.align		4
.L_55:
        /*0048*/ 	.byte	0x03, 0x50
        /*004a*/ 	.short	0x0000


	//----- nvinfo : EIATTR_MAXREG_COUNT
	.align		4
        /*004c*/ 	.byte	0x03, 0x1b
        /*004e*/ 	.short	0x00ff


	//----- nvinfo : EIATTR_NUM_BARRIERS
	.align		4
        /*0050*/ 	.byte	0x02, 0x4c
        /*0052*/ 	.byte	0x01
	.zero		1


	//----- nvinfo : EIATTR_MERCURY_ISA_VERSION
	.align		4
        /*0054*/ 	.byte	0x03, 0x5f
        /*0056*/ 	.short	0x0101


	//----- nvinfo : EIATTR_VRC_CTA_INIT_COUNT
	.align		4
        /*0058*/ 	.byte	0x02, 0x4a
	.zero		1
	.zero		1


	//----- nvinfo : EIATTR_EXIT_INSTR_OFFSETS
	.align		4
        /*005c*/ 	.byte	0x04, 0x1c
        /*005e*/ 	.short	(.L_57 - .L_56)


	//   ....[0]....
.L_56:
        /*0060*/ 	.word	0x00000230


	//----- nvinfo : EIATTR_CBANK_PARAM_SIZE
	.align		4
.L_57:
        /*0064*/ 	.byte	0x03, 0x19
        /*0066*/ 	.short	0x0018


	//----- nvinfo : EIATTR_PARAM_CBANK
	.align		4
        /*0068*/ 	.byte	0x04, 0x0a
        /*006a*/ 	.short	(.L_59 - .L_58)
	.align		4
.L_58:
        /*006c*/ 	.word	index@(.nv.constant0._Z29transposeMatrixZeroDivergencePfS_ii)
        /*0070*/ 	.short	0x0380
        /*0072*/ 	.short	0x0018


	//----- nvinfo : EIATTR_SW_WAR
	.align		4
.L_59:
        /*0074*/ 	.byte	0x04, 0x36
        /*0076*/ 	.short	(.L_61 - .L_60)
.L_60:
        /*0078*/ 	.word	0x00000008
.L_61:


//--------------------- .nv.info._Z32transposeMatrixMinimalDivergencePfS_ii --------------------------
	.section	.nv.info._Z32transposeMatrixMinimalDivergencePfS_ii,"",@"SHT_CUDA_INFO"
	.sectionflags	@""
	.align	4


	//----- nvinfo : EIATTR_CUDA_API_VERSION
	.align		4
        /*0000*/ 	.byte	0x04, 0x37
        /*0002*/ 	.short	(.L_63 - .L_62)
.L_62:
        /*0004*/ 	.word	0x00000082


	//----- nvinfo : EIATTR_KPARAM_INFO
	.align		4
.L_63:
        /*0008*/ 	.byte	0x04, 0x17
        /*000a*/ 	.short	(.L_65 - .L_64)
.L_64:
        /*000c*/ 	.word	0x00000000
        /*0010*/ 	.short	0x0003
        /*0012*/ 	.short	0x0014
        /*0014*/ 	.byte	0x00, 0xf0, 0x11, 0x00


	//----- nvinfo : EIATTR_KPARAM_INFO
	.align		4
.L_65:
        /*0018*/ 	.byte	0x04, 0x17
        /*001a*/ 	.short	(.L_67 - .L_66)
.L_66:
        /*001c*/ 	.word	0x00000000
        /*0020*/ 	.short	0x0002
        /*0022*/ 	.short	0x0010
        /*0024*/ 	.byte	0x00, 0xf0, 0x11, 0x00


	//----- nvinfo : EIATTR_KPARAM_INFO
	.align		4
.L_67:
        /*0028*/ 	.byte	0x04, 0x17
        /*002a*/ 	.short	(.L_69 - .L_68)
.L_68:
        /*002c*/ 	.word	0x00000000
        /*0030*/ 	.short	0x0001
        /*0032*/ 	.short	0x0008
        /*0034*/ 	.byte	0x00, 0xf5, 0x21, 0x00


	//----- nvinfo : EIATTR_KPARAM_INFO
	.align		4
.L_69:
        /*0038*/ 	.byte	0x04, 0x17
        /*003a*/ 	.short	(.L_71 - .L_70)
.L_70:
        /*003c*/ 	.word	0x00000000
        /*0040*/ 	.short	0x0000
        /*0042*/ 	.short	0x0000
        /*0044*/ 	.byte	0x00, 0xf5, 0x21, 0x00


	//----- nvinfo : EIATTR_SPARSE_MMA_MASK
	.align		4
.L_71:
        /*0048*/ 	.byte	0x03, 0x50
        /*004a*/ 	.short	0x0000


	//----- nvinfo : EIATTR_MAXREG_COUNT
	.align		4
        /*004c*/ 	.byte	0x03, 0x1b
        /*004e*/ 	.short	0x00ff


	//----- nvinfo : EIATTR_NUM_BARRIERS
	.align		4
        /*0050*/ 	.byte	0x02, 0x4c
        /*0052*/ 	.byte	0x01
	.zero		1


	//----- nvinfo : EIATTR_MERCURY_ISA_VERSION
	.align		4
        /*0054*/ 	.byte	0x03, 0x5f
        /*0056*/ 	.short	0x0101


	//----- nvinfo : EIATTR_VRC_CTA_INIT_COUNT
	.align		4
        /*0058*/ 	.byte	0x02, 0x4a
	.zero		1
	.zero		1


	//----- nvinfo : EIATTR_EXIT_INSTR_OFFSETS
	.align		4
        /*005c*/ 	.byte	0x04, 0x1c
        /*005e*/ 	.short	(.L_73 - .L_72)


	//   ....[0]....
.L_72:
        /*0060*/ 	.word	0x000001a0


	//   ....[1]....
        /*0064*/ 	.word	0x00000210


	//----- nvinfo : EIATTR_CBANK_PARAM_SIZE
	.align		4
.L_73:
        /*0068*/ 	.byte	0x03, 0x19
        /*006a*/ 	.short	0x0018


	//----- nvinfo : EIATTR_PARAM_CBANK
	.align		4
        /*006c*/ 	.byte	0x04, 0x0a
        /*006e*/ 	.short	(.L_75 - .L_74)
	.align		4
.L_74:
        /*0070*/ 	.word	index@(.nv.constant0._Z32transposeMatrixMinimalDivergencePfS_ii)
        /*0074*/ 	.short	0x0380
        /*0076*/ 	.short	0x0018


	//----- nvinfo : EIATTR_SW_WAR
	.align		4
.L_75:
        /*0078*/ 	.byte	0x04, 0x36
        /*007a*/ 	.short	(.L_77 - .L_76)
.L_76:
        /*007c*/ 	.word	0x00000008
.L_77:


//--------------------- .nv.info._Z28transposeMatrixWarpOptimizedPfS_ii --------------------------
	.section	.nv.info._Z28transposeMatrixWarpOptimizedPfS_ii,"",@"SHT_CUDA_INFO"
	.sectionflags	@""
	.align	4


	//----- nvinfo : EIATTR_CUDA_API_VERSION
	.align		4
        /*0000*/ 	.byte	0x04, 0x37
        /*0002*/ 	.short	(.L_79 - .L_78)
.L_78:
        /*0004*/ 	.word	0x00000082


	//----- nvinfo : EIATTR_KPARAM_INFO
	.align		4
.L_79:
        /*0008*/ 	.byte	0x04, 0x17
        /*000a*/ 	.short	(.L_81 - .L_80)
.L_80:
        /*000c*/ 	.word	0x00000000
        /*0010*/ 	.short	0x0003
        /*0012*/ 	.short	0x0014
        /*0014*/ 	.byte	0x00, 0xf0, 0x11, 0x00


	//----- nvinfo : EIATTR_KPARAM_INFO
	.align		4
.L_81:
        /*0018*/ 	.byte	0x04, 0x17
        /*001a*/ 	.short	(.L_83 - .L_82)
.L_82:
        /*001c*/ 	.word	0x00000000
        /*0020*/ 	.short	0x0002
        /*0022*/ 	.short	0x0010
        /*0024*/ 	.byte	0x00, 0xf0, 0x11, 0x00


	//----- nvinfo : EIATTR_KPARAM_INFO
	.align		4
.L_83:
        /*0028*/ 	.byte	0x04, 0x17
        /*002a*/ 	.short	(.L_85 - .L_84)
.L_84:
        /*002c*/ 	.word	0x00000000
        /*0030*/ 	.short	0x0001
        /*0032*/ 	.short	0x0008
        /*0034*/ 	.byte	0x00, 0xf5, 0x21, 0x00


	//----- nvinfo : EIATTR_KPARAM_INFO
	.align		4
.L_85:
        /*0038*/ 	.byte	0x04, 0x17
        /*003a*/ 	.short	(.L_87 - .L_86)
.L_86:
        /*003c*/ 	.word	0x00000000
        /*0040*/ 	.short	0x0000
        /*0042*/ 	.short	0x0000
        /*0044*/ 	.byte	0x00, 0xf5, 0x21, 0x00


	//----- nvinfo : EIATTR_SPARSE_MMA_MASK
	.align		4
.L_87:
        /*0048*/ 	.byte	0x03, 0x50
        /*004a*/ 	.short	0x0000


	//----- nvinfo : EIATTR_MAXREG_COUNT
	.align		4
        /*004c*/ 	.byte	0x03, 0x1b
        /*004e*/ 	.short	0x00ff


	//----- nvinfo : EIATTR_NUM_BARRIERS
	.align		4
        /*0050*/ 	.byte	0x02, 0x4c
        /*0052*/ 	.byte	0x01
	.zero		1


	//----- nvinfo : EIATTR_MERCURY_ISA_VERSION
	.align		4
        /*0054*/ 	.byte	0x03, 0x5f
        /*0056*/ 	.short	0x0101


	//----- nvinfo : EIATTR_VRC_CTA_INIT_COUNT
	.align		4
        /*0058*/ 	.byte	0x02, 0x4a
	.zero		1
	.zero		1


	//----- nvinfo : EIATTR_EXIT_INSTR_OFFSETS
	.align		4
        /*005c*/ 	.byte	0x04, 0x1c
        /*005e*/ 	.short	(.L_89 - .L_88)


	//   ....[0]....
.L_88:
        /*0060*/ 	.word	0x000001a0


	//   ....[1]....
        /*0064*/ 	.word	0x00000210


	//----- nvinfo : EIATTR_CBANK_PARAM_SIZE
	.align		4
.L_89:
        /*0068*/ 	.byte	0x03, 0x19
        /*006a*/ 	.short	0x0018


	//----- nvinfo : EIATTR_PARAM_CBANK
	.align		4
        /*006c*/ 	.byte	0x04, 0x0a
        /*006e*/ 	.short	(.L_91 - .L_90)
	.align		4
.L_90:
        /*0070*/ 	.word	index@(.nv.constant0._Z28transposeMatrixWarpOptimizedPfS_ii)
        /*0074*/ 	.short	0x0380
        /*0076*/ 	.short	0x0018


	//----- nvinfo : EIATTR_SW_WAR
	.align		4
.L_91:
        /*0078*/ 	.byte	0x04, 0x36
        /*007a*/ 	.short	(.L_93 - .L_92)
.L_92:
        /*007c*/ 	.word	0x00000008
.L_93:


//--------------------- .nv.info._Z15transposeMatrixPfS_ii --------------------------
	.section	.nv.info._Z15transposeMatrixPfS_ii,"",@"SHT_CUDA_INFO"
	.sectionflags	@""
	.align	4


	//----- nvinfo : EIATTR_CUDA_API_VERSION
	.align		4
        /*0000*/ 	.byte	0x04, 0x37
        /*0002*/ 	.short	(.L_95 - .L_94)
.L_94:
        /*0004*/ 	.word	0x00000082


	//----- nvinfo : EIATTR_KPARAM_INFO
	.align		4
.L_95:
        /*0008*/ 	.byte	0x04, 0x17
        /*000a*/ 	.short	(.L_97 - .L_96)
.L_96:
        /*000c*/ 	.word	0x00000000
        /*0010*/ 	.short	0x0003
        /*0012*/ 	.short	0x0014
        /*0014*/ 	.byte	0x00, 0xf0, 0x11, 0x00


	//----- nvinfo : EIATTR_KPARAM_INFO
	.align		4
.L_97:
        /*0018*/ 	.byte	0x04, 0x17
        /*001a*/ 	.short	(.L_99 - .L_98)
.L_98:
        /*001c*/ 	.word	0x00000000
        /*0020*/ 	.short	0x0002
        /*0022*/ 	.short	0x0010
        /*0024*/ 	.byte	0x00, 0xf0, 0x11, 0x00


	//----- nvinfo : EIATTR_KPARAM_INFO
	.align		4
.L_99:
        /*0028*/ 	.byte	0x04, 0x17
        /*002a*/ 	.short	(.L_101 - .L_100)
.L_100:
        /*002c*/ 	.word	0x00000000
        /*0030*/ 	.short	0x0001
        /*0032*/ 	.short	0x0008
        /*0034*/ 	.byte	0x00, 0xf5, 0x21, 0x00


	//----- nvinfo : EIATTR_KPARAM_INFO
	.align		4
.L_101:
        /*0038*/ 	.byte	0x04, 0x17
        /*003a*/ 	.short	(.L_103 - .L_102)
.L_102:
        /*003c*/ 	.word	0x00000000
        /*0040*/ 	.short	0x0000
        /*0042*/ 	.short	0x0000
        /*0044*/ 	.byte	0x00, 0xf5, 0x21, 0x00


	//----- nvinfo : EIATTR_SPARSE_MMA_MASK
	.align		4
.L_103:
        /*0048*/ 	.byte	0x03, 0x50
        /*004a*/ 	.short	0x0000


	//----- nvinfo : EIATTR_MAXREG_COUNT
	.align		4
        /*004c*/ 	.byte	0x03, 0x1b
        /*004e*/ 	.short	0x00ff


	//----- nvinfo : EIATTR_MERCURY_ISA_VERSION
	.align		4
        /*0050*/ 	.byte	0x03, 0x5f
        /*0052*/ 	.short	0x0101


	//----- nvinfo : EIATTR_VRC_CTA_INIT_COUNT
	.align		4
        /*0054*/ 	.byte	0x02, 0x4a
	.zero		1
	.zero		1


	//----- nvinfo : EIATTR_EXIT_INSTR_OFFSETS
	.align		4
        /*0058*/ 	.byte	0x04, 0x1c
        /*005a*/ 	.short	(.L_105 - .L_104)


	//   ....[0]....
.L_104:
        /*005c*/ 	.word	0x000000c0


	//   ....[1]....
        /*0060*/ 	.word	0x00000160


	//----- nvinfo : EIATTR_CBANK_PARAM_SIZE
	.align		4
.L_105:
        /*0064*/ 	.byte	0x03, 0x19
        /*0066*/ 	.short	0x0018


	//----- nvinfo : EIATTR_PARAM_CBANK
	.align		4
        /*0068*/ 	.byte	0x04, 0x0a
        /*006a*/ 	.short	(.L_107 - .L_106)
	.align		4
.L_106:
        /*006c*/ 	.word	index@(.nv.constant0._Z15transposeMatrixPfS_ii)
        /*0070*/ 	.short	0x0380
        /*0072*/ 	.short	0x0018


	//----- nvinfo : EIATTR_SW_WAR
	.align		4
.L_107:
        /*0074*/ 	.byte	0x04, 0x36
        /*0076*/ 	.short	(.L_109 - .L_108)
.L_108:
        /*0078*/ 	.word	0x00000008
.L_109:


//--------------------- .nv.callgraph             --------------------------
	.section	.nv.callgraph,"",@"SHT_CUDA_CALLGRAPH"
	.align	4
	.sectionentsize	8
	.align		4
        /*0000*/ 	.word	0x00000000
	.align		4
        /*0004*/ 	.word	0xffffffff
	.align		4
        /*0008*/ 	.word	0x00000000
	.align		4
        /*000c*/ 	.word	0xfffffffe
	.align		4
        /*0010*/ 	.word	0x00000000
	.align		4
        /*0014*/ 	.word	0xfffffffd
	.align		4
        /*0018*/ 	.word	0x00000000
	.align		4
        /*001c*/ 	.word	0xfffffffc


//--------------------- .text._Z29transposeMatrixUltraOptimizedPfS_ii --------------------------
	.section	.text._Z29transposeMatrixUltraOptimizedPfS_ii,"ax",@progbits
	.align	128
        .global         _Z29transposeMatrixUltraOptimizedPfS_ii
        .type           _Z29transposeMatrixUltraOptimizedPfS_ii,@function
        .size           _Z29transposeMatrixUltraOptimizedPfS_ii,(.L_x_5 - _Z29transposeMatrixUltraOptimizedPfS_ii)
        .other          _Z29transposeMatrixUltraOptimizedPfS_ii,@"STO_CUDA_ENTRY STV_DEFAULT"
_Z29transposeMatrixUltraOptimizedPfS_ii:
.text._Z29transposeMatrixUltraOptimizedPfS_ii:
[----:B------:R-:W-:Y:S01]  /*0000*/  LDC R1, c[0x0][0x37c] ;  /* 0x0000df00ff017b82 */ /* 0x000fe20000000800 */
[----:B------:R-:W0:Y:S07]  /*0010*/  S2R R9, SR_TID.X ;  /* 0x0000000000097919 */ /* 0x000e2e0000002100 */
[----:B------:R-:W0:Y:S01]  /*0020*/  LDC R0, c[0x0][0x360] ;  /* 0x0000d800ff007b82 */ /* 0x000e220000000800 */
[----:B------:R-:W1:Y:S01]  /*0030*/  LDCU.64 UR8, c[0x0][0x390] ;  /* 0x00007200ff0877ac */ /* 0x000e620008000a00 */
[----:B------:R-:W2:Y:S01]  /*0040*/  S2R R11, SR_TID.Y ;  /* 0x00000000000b7919 */ /* 0x000ea20000002200 */
[----:B------:R-:W3:Y:S05]  /*0050*/  LDCU.64 UR4, c[0x0][0x358] ;  /* 0x00006b00ff0477ac */ /* 0x000eea0008000a00 */
[----:B------:R-:W0:Y:S08]  /*0060*/  S2UR UR6, SR_CTAID.X ;  /* 0x00000000000679c3 */ /* 0x000e300000002500 */
[----:B------:R-:W2:Y:S08]  /*0070*/  S2UR UR7, SR_CTAID.Y ;  /* 0x00000000000779c3 */ /* 0x000eb00000002600 */
[----:B------:R-:W2:Y:S08]  /*0080*/  LDC R5, c[0x0][0x364] ;  /* 0x0000d900ff057b82 */ /* 0x000eb00000000800 */
[----:B------:R-:W4:Y:S01]  /*0090*/  LDC.64 R2, c[0x0][0x380] ;  /* 0x0000e000ff027b82 */ /* 0x000f220000000a00 */
[----:B0-----:R-:W-:-:S02]  /*00a0*/  IMAD R0, R0, UR6, R9 ;  /* 0x0000000600007c24 */ /* 0x001fc4000f8e0209 */
[----:B--2---:R-:W-:-:S04]  /*00b0*/  IMAD R5, R5, UR7, R11 ;  /* 0x0000000705057c24 */ /* 0x004fc8000f8e020b */
[----:B-1----:R-:W-:-:S04]  /*00c0*/  IMAD R7, R5, UR8, R0 ;  /* 0x0000000805077c24 */ /* 0x002fc8000f8e0200 */
[----:B----4-:R-:W-:-:S06]  /*00d0*/  IMAD.WIDE R2, R7, 0x4, R2 ;  /* 0x0000000407027825 */ /* 0x010fcc00078e0202 */
[----:B---3--:R-:W2:Y:S01]  /*00e0*/  LDG.E.CONSTANT R2, desc[UR4][R2.64] ;  /* 0x0000000402027981 */ /* 0x008ea2000c1e9900 */
[----:B------:R-:W-:Y:S01]  /*00f0*/  ISETP.GE.AND P0, PT, R5, UR9, PT ;  /* 0x0000000905007c0c */ /* 0x000fe2000bf06270 */
[C---:B------:R-:W-:Y:S01]  /*0100*/  IMAD R5, R0.reuse, UR9, R5 ;  /* 0x0000000900057c24 */ /* 0x040fe2000f8e0205 */
[----:B------:R-:W-:Y:S01]  /*0110*/  MOV R4, 0x400 ;  /* 0x0000040000047802 */ /* 0x000fe20000000f00 */
[----:B------:R-:W0:Y:S01]  /*0120*/  S2R R7, SR_CgaCtaId ;  /* 0x0000000000077919 */ /* 0x000e220000008800 */
[----:B------:R-:W-:Y:S02]  /*0130*/  ISETP.LT.AND P0, PT, R0, UR8, !P0 ;  /* 0x0000000800007c0c */ /* 0x000fe4000c701270 */
[----:B0-----:R-:W-:Y:S02]  /*0140*/  LEA R6, R7, R4, 0x18 ;  /* 0x0000000407067211 */ /* 0x001fe400078ec0ff */
[----:B------:R-:W-:-:S03]  /*0150*/  SEL R4, RZ, 0x1, !P0 ;  /* 0x00000001ff047807 */ /* 0x000fc60004000000 */
[--C-:B------:R-:W-:Y:S01]  /*0160*/  IMAD R8, R11, 0x84, R6.reuse ;  /* 0x000000840b087824 */ /* 0x100fe200078e0206 */
[----:B------:R-:W-:Y:S01]  /*0170*/  I2FP.F32.U32 R7, R4 ;  /* 0x0000000400077245 */ /* 0x000fe20000201000 */
[----:B------:R-:W-:-:S03]  /*0180*/  IMAD R6, R9, 0x84, R6 ;  /* 0x0000008409067824 */ /* 0x000fc600078e0206 */
[----:B------:R-:W-:Y:S02]  /*0190*/  LEA R9, R9, R8, 0x2 ;  /* 0x0000000809097211 */ /* 0x000fe400078e10ff */
[----:B------:R-:W-:Y:S01]  /*01a0*/  LEA R6, R11, R6, 0x2 ;  /* 0x000000060b067211 */ /* 0x000fe200078e10ff */
[----:B--2---:R-:W-:Y:S02]  /*01b0*/  FMUL R4, R2, R7 ;  /* 0x0000000702047220 */ /* 0x004fe40000400000 */
[----:B------:R-:W0:Y:S03]  /*01c0*/  LDC.64 R2, c[0x0][0x388] ;  /* 0x0000e200ff027b82 */ /* 0x000e260000000a00 */
[----:B------:R-:W-:Y:S05]  /*01d0*/  STS [R9], R4 ;  /* 0x0000000409007388 */ /* 0x000fea0000000800 */
[----:B------:R-:W-:Y:S01]  /*01e0*/  BAR.SYNC.DEFER_BLOCKING 0x0 ;  /* 0x0000000000007b1d */ /* 0x000fe20000010000 */
[----:B0-----:R-:W-:-:S05]  /*01f0*/  IMAD.WIDE R2, R5, 0x4, R2 ;  /* 0x0000000405027825 */ /* 0x001fca00078e0202 */
[----:B------:R-:W0:Y:S02]  /*0200*/  LDS R6, [R6] ;  /* 0x0000000006067984 */ /* 0x000e240000000800 */
[----:B0-----:R-:W-:-:S05]  /*0210*/  FMUL R7, R7, R6 ;  /* 0x0000000607077220 */ /* 0x001fca0000400000 */
[----:B------:R-:W-:Y:S01]  /*0220*/  STG.E desc[UR4][R2.64], R7 ;  /* 0x0000000702007986 */ /* 0x000fe2000c101904 */
[----:B------:R-:W-:Y:S05]  /*0230*/  EXIT ;  /* 0x000000000000794d */ /* 0x000fea0003800000 */
.L_x_0:
[----:B------:R-:W-:-:S00]  /*0240*/  BRA `(.L_x_0) ;  /* 0xfffffffc00fc7947 */ /* 0x000fc0000383ffff */
[----:B------:R-:W-:-:S00]  /*0250*/  NOP ;  /* 0x0000000000007918 */ /* 0x000fc00000000000 */
        /* <DEDUP_REMOVED lines=10> */
.L_x_5:


//--------------------- .text._Z29transposeMatrixZeroDivergencePfS_ii --------------------------
	.section	.text._Z29transposeMatrixZeroDivergencePfS_ii,"ax",@progbits
	.align	128
        .global         _Z29transposeMatrixZeroDivergencePfS_ii
        .type           _Z29transposeMatrixZeroDivergencePfS_ii,@function
        .size           _Z29transposeMatrixZeroDivergencePfS_ii,(.L_x_6 - _Z29transposeMatrixZeroDivergencePfS_ii)
        .other          _Z29transposeMatrixZeroDivergencePfS_ii,@"STO_CUDA_ENTRY STV_DEFAULT"
_Z29transposeMatrixZeroDivergencePfS_ii:
.text._Z29transposeMatrixZeroDivergencePfS_ii:
        /* <DEDUP_REMOVED lines=36> */
.L_x_1:
        /* <DEDUP_REMOVED lines=12> */
.L_x_6:


//--------------------- .text._Z32transposeMatrixMinimalDivergencePfS_ii --------------------------
	.section	.text._Z32transposeMatrixMinimalDivergencePfS_ii,"ax",@progbits
	.align	128
        .global         _Z32transposeMatrixMinimalDivergencePfS_ii
        .type           _Z32transposeMatrixMinimalDivergencePfS_ii,@function
        .size           _Z32transposeMatrixMinimalDivergencePfS_ii,(.L_x_7 - _Z32transposeMatrixMinimalDivergencePfS_ii)
        .other          _Z32transposeMatrixMinimalDivergencePfS_ii,@"STO_CUDA_ENTRY STV_DEFAULT"
_Z32transposeMatrixMinimalDivergencePfS_ii:
.text._Z32transposeMatrixMinimalDivergencePfS_ii:
        /* <DEDUP_REMOVED lines=15> */
[----:B------:R-:W-:Y:S02]  /*00f0*/  MOV R4, 0x400 ;  /* 0x0000040000047802 */ /* 0x000fe40000000f00 */
[----:B------:R-:W-:Y:S01]  /*0100*/  ISETP.GE.AND P0, PT, R5, UR9, PT ;  /* 0x0000000905007c0c */ /* 0x000fe2000bf06270 */
[----:B------:R-:W0:Y:S01]  /*0110*/  S2R R7, SR_CgaCtaId ;  /* 0x0000000000077919 */ /* 0x000e220000008800 */
[C---:B------:R-:W-:Y:S02]  /*0120*/  IMAD R5, R0.reuse, UR9, R5 ;  /* 0x0000000900057c24 */ /* 0x040fe4000f8e0205 */
[----:B------:R-:W-:Y:S02]  /*0130*/  ISETP.LT.AND P0, PT, R0, UR8, !P0 ;  /* 0x0000000800007c0c */ /* 0x000fe4000c701270 */
[----:B0-----:R-:W-:-:S05]  /*0140*/  LEA R6, R7, R4, 0x18 ;  /* 0x0000000407067211 */ /* 0x001fca00078ec0ff */
[----:B------:R-:W-:-:S05]  /*0150*/  IMAD R4, R11, 0x84, R6 ;  /* 0x000000840b047824 */ /* 0x000fca00078e0206 */
[----:B------:R-:W-:Y:S02]  /*0160*/  LEA R7, R9, R4, 0x2 ;  /* 0x0000000409077211 */ /* 0x000fe400078e10ff */
[----:B--2---:R-:W-:-:S05]  /*0170*/  FSEL R4, R2, RZ, P0 ;  /* 0x000000ff02047208 */ /* 0x004fca0000000000 */
[----:B------:R0:W-:Y:S01]  /*0180*/  STS [R7], R4 ;  /* 0x0000000407007388 */ /* 0x0001e20000000800 */
[----:B------:R-:W-:Y:S06]  /*0190*/  BAR.SYNC.DEFER_BLOCKING 0x0 ;  /* 0x0000000000007b1d */ /* 0x000fec0000010000 */
[----:B------:R-:W-:Y:S05]  /*01a0*/  @!P0 EXIT ;  /* 0x000000000000894d */ /* 0x000fea0003800000 */
[----:B------:R-:W-:Y:S01]  /*01b0*/  IMAD R6, R9, 0x84, R6 ;  /* 0x0000008409067824 */ /* 0x000fe200078e0206 */
[----:B------:R-:W1:Y:S04]  /*01c0*/  LDC.64 R2, c[0x0][0x388] ;  /* 0x0000e200ff027b82 */ /* 0x000e680000000a00 */
[----:B------:R-:W-:-:S05]  /*01d0*/  LEA R6, R11, R6, 0x2 ;  /* 0x000000060b067211 */ /* 0x000fca00078e10ff */
[----:B0-----:R-:W0:Y:S01]  /*01e0*/  LDS R7, [R6] ;  /* 0x0000000006077984 */ /* 0x001e220000000800 */
[----:B-1----:R-:W-:-:S05]  /*01f0*/  IMAD.WIDE R2, R5, 0x4, R2 ;  /* 0x0000000405027825 */ /* 0x002fca00078e0202 */
[----:B0-----:R-:W-:Y:S01]  /*0200*/  STG.E desc[UR4][R2.64], R7 ;  /* 0x0000000702007986 */ /* 0x001fe2000c101904 */
[----:B------:R-:W-:Y:S05]  /*0210*/  EXIT ;  /* 0x000000000000794d */ /* 0x000fea0003800000 */
.L_x_2:
        /* <DEDUP_REMOVED lines=14> */
.L_x_7:


//--------------------- .text._Z28transposeMatrixWarpOptimizedPfS_ii --------------------------
	.section	.text._Z28transposeMatrixWarpOptimizedPfS_ii,"ax",@progbits
	.align	128
        .global         _Z28transposeMatrixWarpOptimizedPfS_ii
        .type           _Z28transposeMatrixWarpOptimizedPfS_ii,@function
        .size           _Z28transposeMatrixWarpOptimizedPfS_ii,(.L_x_8 - _Z28transposeMatrixWarpOptimizedPfS_ii)
        .other          _Z28transposeMatrixWarpOptimizedPfS_ii,@"STO_CUDA_ENTRY STV_DEFAULT"
_Z28transposeMatrixWarpOptimizedPfS_ii:
.text._Z28transposeMatrixWarpOptimizedPfS_ii:
[----:B------:R-:W-:Y:S01]  /*0000*/  LDC R1, c[0x0][0x37c] ;  /* 0x0000df00ff017b82 */ /* 0x000fe20000000800 */
[----:B------:R-:W0:Y:S07]  /*0010*/  S2R R11, SR_TID.Y ;  /* 0x00000000000b7919 */ /* 0x000e2e0000002200 */
[----:B------:R-:W1:Y:S01]  /*0020*/  LDC R0, c[0x0][0x360] ;  /* 0x0000d800ff007b82 */ /* 0x000e620000000800 */
[----:B------:R-:W2:Y:S01]  /*0030*/  LDCU.64 UR6, c[0x0][0x390] ;  /* 0x00007200ff0677ac */ /* 0x000ea20008000a00 */
[----:B------:R-:W-:Y:S01]  /*0040*/  HFMA2 R4, -RZ, RZ, 0, 0 ;  /* 0x00000000ff047431 */ /* 0x000fe200000001ff */
[----:B------:R-:W1:Y:S05]  /*0050*/  S2R R9, SR_TID.X ;  /* 0x0000000000097919 */ /* 0x000e6a0000002100 */
[----:B------:R-:W0:Y:S08]  /*0060*/  S2UR UR5, SR_CTAID.Y ;  /* 0x00000000000579c3 */ /* 0x000e300000002600 */
[----:B------:R-:W0:Y:S08]  /*0070*/  LDC R5, c[0x0][0x364] ;  /* 0x0000d900ff057b82 */ /* 0x000e300000000800 */
[----:B------:R-:W1:Y:S01]  /*0080*/  S2UR UR4, SR_CTAID.X ;  /* 0x00000000000479c3 */ /* 0x000e620000002500 */
[----:B0-----:R-:W-:-:S05]  /*0090*/  IMAD R5, R5, UR5, R11 ;  /* 0x0000000505057c24 */ /* 0x001fca000f8e020b */
[----:B--2---:R-:W-:Y:S01]  /*00a0*/  ISETP.GE.AND P0, PT, R5, UR7, PT ;  /* 0x0000000705007c0c */ /* 0x004fe2000bf06270 */
[----:B-1----:R-:W-:Y:S01]  /*00b0*/  IMAD R0, R0, UR4, R9 ;  /* 0x0000000400007c24 */ /* 0x002fe2000f8e0209 */
[----:B------:R-:W0:Y:S04]  /*00c0*/  LDCU.64 UR4, c[0x0][0x358] ;  /* 0x00006b00ff0477ac */ /* 0x000e280008000a00 */
[----:B------:R-:W-:-:S13]  /*00d0*/  ISETP.LT.AND P0, PT, R0, UR6, !P0 ;  /* 0x0000000600007c0c */ /* 0x000fda000c701270 */
[----:B------:R-:W1:Y:S01]  /*00e0*/  @P0 LDC.64 R2, c[0x0][0x380] ;  /* 0x0000e000ff020b82 */ /* 0x000e620000000a00 */
[----:B------:R-:W-:-:S04]  /*00f0*/  @P0 IMAD R7, R5, UR6, R0 ;  /* 0x0000000605070c24 */ /* 0x000fc8000f8e0200 */
[----:B-1----:R-:W-:-:S05]  /*0100*/  @P0 IMAD.WIDE R2, R7, 0x4, R2 ;  /* 0x0000000407020825 */ /* 0x002fca00078e0202 */
[----:B0-----:R-:W2:Y:S01]  /*0110*/  @P0 LDG.E R4, desc[UR4][R2.64] ;  /* 0x0000000402040981 */ /* 0x001ea2000c1e1900 */
[----:B------:R-:W-:Y:S01]  /*0120*/  MOV R6, 0x400 ;  /* 0x0000040000067802 */ /* 0x000fe20000000f00 */
[----:B------:R-:W-:Y:S01]  /*0130*/  IMAD R5, R0, UR7, R5 ;  /* 0x0000000700057c24 */ /* 0x000fe2000f8e0205 */
[----:B------:R-:W0:Y:S02]  /*0140*/  S2R R7, SR_CgaCtaId ;  /* 0x0000000000077919 */ /* 0x000e240000008800 */
[----:B0-----:R-:W-:-:S05]  /*0150*/  LEA R6, R7, R6, 0x18 ;  /* 0x0000000607067211 */ /* 0x001fca00078ec0ff */
[----:B------:R-:W-:-:S05]  /*0160*/  IMAD R7, R11, 0x84, R6 ;  /* 0x000000840b077824 */ /* 0x000fca00078e0206 */
[----:B------:R-:W-:-:S05]  /*0170*/  LEA R7, R9, R7, 0x2 ;  /* 0x0000000709077211 */ /* 0x000fca00078e10ff */
[----:B--2---:R0:W-:Y:S01]  /*0180*/  STS [R7], R4 ;  /* 0x0000000407007388 */ /* 0x0041e20000000800 */
        /* <DEDUP_REMOVED lines=9> */
.L_x_3:
        /* <DEDUP_REMOVED lines=14> */
.L_x_8:


//--------------------- .text._Z15transposeMatrixPfS_ii --------------------------
	.section	.text._Z15transposeMatrixPfS_ii,"ax",@progbits
	.align	128
        .global         _Z15transposeMatrixPfS_ii
        .type           _Z15transposeMatrixPfS_ii,@function
        .size           _Z15transposeMatrixPfS_ii,(.L_x_9 - _Z15transposeMatrixPfS_ii)
        .other          _Z15transposeMatrixPfS_ii,@"STO_CUDA_ENTRY STV_DEFAULT"
_Z15transposeMatrixPfS_ii:
.text._Z15transposeMatrixPfS_ii:
[----:B------:R-:W-:Y:S01]  /*0000*/  LDC R1, c[0x0][0x37c] ;  /* 0x0000df00ff017b82 */ /* 0x000fe20000000800 */
[----:B------:R-:W0:Y:S07]  /*0010*/  S2R R2, SR_TID.Y ;  /* 0x0000000000027919 */ /* 0x000e2e0000002200 */
[----:B------:R-:W1:Y:S01]  /*0020*/  LDC R0, c[0x0][0x360] ;  /* 0x0000d800ff007b82 */ /* 0x000e620000000800 */
[----:B------:R-:W2:Y:S01]  /*0030*/  LDCU.64 UR6, c[0x0][0x390] ;  /* 0x00007200ff0677ac */ /* 0x000ea20008000a00 */
[----:B------:R-:W1:Y:S06]  /*0040*/  S2R R3, SR_TID.X ;  /* 0x0000000000037919 */ /* 0x000e6c0000002100 */
[----:B------:R-:W0:Y:S08]  /*0050*/  S2UR UR5, SR_CTAID.Y ;  /* 0x00000000000579c3 */ /* 0x000e300000002600 */
[----:B------:R-:W0:Y:S08]  /*0060*/  LDC R7, c[0x0][0x364] ;  /* 0x0000d900ff077b82 */ /* 0x000e300000000800 */
[----:B------:R-:W1:Y:S01]  /*0070*/  S2UR UR4, SR_CTAID.X ;  /* 0x00000000000479c3 */ /* 0x000e620000002500 */
[----:B0-----:R-:W-:-:S05]  /*0080*/  IMAD R7, R7, UR5, R2 ;  /* 0x0000000507077c24 */ /* 0x001fca000f8e0202 */
[----:B--2---:R-:W-:Y:S01]  /*0090*/  ISETP.GE.AND P0, PT, R7, UR7, PT ;  /* 0x0000000707007c0c */ /* 0x004fe2000bf06270 */
[----:B-1----:R-:W-:-:S05]  /*00a0*/  IMAD R0, R0, UR4, R3 ;  /* 0x0000000400007c24 */ /* 0x002fca000f8e0203 */
[----:B------:R-:W-:-:S13]  /*00b0*/  ISETP.GE.OR P0, PT, R0, UR6, P0 ;  /* 0x0000000600007c0c */ /* 0x000fda0008706670 */
[----:B------:R-:W-:Y:S05]  /*00c0*/  @P0 EXIT ;  /* 0x000000000000094d */ /* 0x000fea0003800000 */
[----:B------:R-:W0:Y:S01]  /*00d0*/  LDC.64 R2, c[0x0][0x380] ;  /* 0x0000e000ff027b82 */ /* 0x000e220000000a00 */
[----:B------:R-:W1:Y:S01]  /*00e0*/  LDCU.64 UR4, c[0x0][0x358] ;  /* 0x00006b00ff0477ac */ /* 0x000e620008000a00 */
[----:B------:R-:W-:-:S04]  /*00f0*/  IMAD R5, R7, UR6, R0 ;  /* 0x0000000607057c24 */ /* 0x000fc8000f8e0200 */
[----:B0-----:R-:W-:Y:S02]  /*0100*/  IMAD.WIDE R2, R5, 0x4, R2 ;  /* 0x0000000405027825 */ /* 0x001fe400078e0202 */
[----:B------:R-:W0:Y:S04]  /*0110*/  LDC.64 R4, c[0x0][0x388] ;  /* 0x0000e200ff047b82 */ /* 0x000e280000000a00 */
[----:B-1----:R-:W2:Y:S01]  /*0120*/  LDG.E R3, desc[UR4][R2.64] ;  /* 0x0000000402037981 */ /* 0x002ea2000c1e1900 */
[----:B------:R-:W-:-:S04]  /*0130*/  IMAD R7, R0, UR7, R7 ;  /* 0x0000000700077c24 */ /* 0x000fc8000f8e0207 */
[----:B0-----:R-:W-:-:S05]  /*0140*/  IMAD.WIDE R4, R7, 0x4, R4 ;  /* 0x0000000407047825 */ /* 0x001fca00078e0204 */
[----:B--2---:R-:W-:Y:S01]  /*0150*/  STG.E desc[UR4][R4.64], R3 ;  /* 0x0000000304007986 */ /* 0x004fe2000c101904 */
[----:B------:R-:W-:Y:S05]  /*0160*/  EXIT ;  /* 0x000000000000794d */ /* 0x000fea0003800000 */
.L_x_4:
        /* <DEDUP_REMOVED lines=9> */
.L_x_9:


//--------------------- .nv.shared._Z29transposeMatrixUltraOptimizedPfS_ii --------------------------
	.section	.nv.shared._Z29transposeMatrixUltraOptimizedPfS_ii,"aw",@nobits
	.sectionflags	@""
	.align	4
.nv.shared._Z29transposeMatrixUltraOptimizedPfS_ii:
	.zero		5248


//--------------------- .nv.shared.reserved.0     --------------------------
	.section	.nv.shared.reserved.0,"aw",@nobits
	.weak		__nv_reservedSMEM_offset_0_alias
	.size		__nv_reservedSMEM_offset_0_alias, 0, 64
	.other		__nv_reservedSMEM_offset_0_alias,@"STO_CUDA_RESERVED_SHARED STV_DEFAULT"
__nv_reservedSMEM_offset_0_alias:
	.zero		0
	.zero		64


//--------------------- .nv.shared._Z29transposeMatrixZeroDivergencePfS_ii --------------------------
	.section	.nv.shared._Z29transposeMatrixZeroDivergencePfS_ii,"aw",@nobits
	.sectionflags	@""
	.align	4
.nv.shared._Z29transposeMatrixZeroDivergencePfS_ii:
	.zero		5248


//--------------------- .nv.shared._Z32transposeMatrixMinimalDivergencePfS_ii --------------------------
	.section	.nv.shared._Z32transposeMatrixMinimalDivergencePfS_ii,"aw",@nobits
	.sectionflags	@""
	.align	4
.nv.shared._Z32transposeMatrixMinimalDivergencePfS_ii:
	.zero		5248


//--------------------- .nv.shared._Z28transposeMatrixWarpOptimizedPfS_ii --------------------------
	.section	.nv.shared._Z28transposeMatrixWarpOptimizedPfS_ii,"aw",@nobits
	.sectionflags	@""
	.align	4
.nv.shared._Z28transposeMatrixWarpOptimizedPfS_ii:
	.zero		5248


//--------------------- .nv.constant0._Z29transposeMatrixUltraOptimizedPfS_ii --------------------------
	.section	.nv.constant0._Z29transposeMatrixUltraOptimizedPfS_ii,"a",@progbits
	.sectionflags	@""
	.align	4
.nv.constant0._Z29transposeMatrixUltraOptimizedPfS_ii:
	.zero		920


//--------------------- .nv.constant0._Z29transposeMatrixZeroDivergencePfS_ii --------------------------
	.section	.nv.constant0._Z29transposeMatrixZeroDivergencePfS_ii,"a",@progbits
	.sectionflags	@""
	.align	4
.nv.constant0._Z29transposeMatrixZeroDivergencePfS_ii:
	.zero		920


//--------------------- .nv.constant0._Z32transposeMatrixMinimalDivergencePfS_ii --------------------------
	.section	.nv.constant0._Z32transposeMatrixMinimalDivergencePfS_ii,"a",@progbits
	.sectionflags	@""
	.align	4
.nv.constant0._Z32transposeMatrixMinimalDivergencePfS_ii:
	.zero		920


//--------------------- .nv.constant0._Z28transposeMatrixWarpOptimizedPfS_ii --------------------------
	.section	.nv.constant0._Z28transposeMatrixWarpOptimizedPfS_ii,"a",@progbits
	.sectionflags	@""
	.align	4
.nv.constant0._Z28transposeMatrixWarpOptimizedPfS_ii:
	.zero		920


//--------------------- .nv.constant0._Z15transposeMatrixPfS_ii --------------------------
	.section	.nv.constant0._Z15transposeMatrixPfS_ii,"a",@progbits
	.sectionflags	@""
	.align	4
.nv.constant0._Z15transposeMatrixPfS_ii:
	.zero		920


//--------------------- SYMBOLS --------------------------

	.type		.nv.reservedSmem.offset0,@object
	.size		.nv.reservedSmem.offset0,0x4
	.type		.nv.reservedSmem.cap,@object
	.size		.nv.reservedSmem.cap,0x4
